//
// Generated by NVIDIA NVVM Compiler
//
// Compiler Build ID: CL-36424714
// Cuda compilation tools, release 13.0, V13.0.88
// Based on NVVM 20.0.0
//

.version 9.0
.target sm_100
.address_size 64

	// .globl	_Z3addPiS_S_

.visible .entry _Z3addPiS_S_(
	.param .u64 .ptr .align 1 _Z3addPiS_S__param_0,
	.param .u64 .ptr .align 1 _Z3addPiS_S__param_1,
	.param .u64 .ptr .align 1 _Z3addPiS_S__param_2
)
{
	.reg .pred 	%p<2>;
	.reg .b32 	%r<8>;
	.reg .b64 	%rd<11>;

	ld.param.u64 	%rd1, [_Z3addPiS_S__param_0];
	ld.param.u64 	%rd2, [_Z3addPiS_S__param_1];
	ld.param.u64 	%rd3, [_Z3addPiS_S__param_2];
	mov.u32 	%r2, %ctaid.x;
	mov.u32 	%r3, %ntid.x;
	mov.u32 	%r4, %tid.x;
	mad.lo.s32 	%r1, %r2, %r3, %r4;
	setp.gt.s32 	%p1, %r1, 999999;
	@%p1 bra 	$L__BB0_2;
	cvta.to.global.u64 	%rd4, %rd1;
	cvta.to.global.u64 	%rd5, %rd2;
	cvta.to.global.u64 	%rd6, %rd3;
	mul.wide.s32 	%rd7, %r1, 4;
	add.s64 	%rd8, %rd4, %rd7;
	ld.global.u32 	%r5, [%rd8];
	add.s64 	%rd9, %rd5, %rd7;
	ld.global.u32 	%r6, [%rd9];
	add.s32 	%r7, %r6, %r5;
	add.s64 	%rd10, %rd6, %rd7;
	st.global.u32 	[%rd10], %r7;
$L__BB0_2:
	ret;

}


// ===== COMPILED SASS (sm_100) =====

	.target	sm_100

	.elftype	@"ET_EXEC"


//--------------------- .note.nv.tkinfo           --------------------------
	.section	.note.nv.tkinfo,"",@"SHT_NOTE"
	.sectionflags	@"SHF_NOTE_NV_TKINFO"
	.tkinfo
        /*0018*/ 	.word	0x00000002
        /*0030*/ 	.string	""
        /*0030*/ 	.string	"ptxas"
        /*0030*/ 	.string	"Cuda compilation tools, release 13.0, V13.0.88"
        /*0030*/ 	.string	"Build cuda_13.0.r13.0/compiler.36424714_0"
        /*0030*/ 	.string	"-arch sm_100 -m 64 "



//--------------------- .note.nv.cuinfo           --------------------------
	.section	.note.nv.cuinfo,"",@"SHT_NOTE"
	.sectionflags	@"SHF_NOTE_NV_CUINFO"
        /*0018*/ 	.short	0x0002
        /*001a*/ 	.short	0x0064
        /*001c*/ 	.short	0x0082
	.zero		2


//--------------------- .nv.info                  --------------------------
	.section	.nv.info,"",@"SHT_CUDA_INFO"
	.align	4


	//----- nvinfo : EIATTR_REGCOUNT
	.align		4
        /*0000*/ 	.byte	0x04, 0x2f
        /*0002*/ 	.short	(.L_1 - .L_0)
	.align		4
.L_0:
        /*0004*/ 	.word	index@(_Z3addPiS_S_)
        /*0008*/ 	.word	0x0000000c


	//----- nvinfo : EIATTR_FRAME_SIZE
	.align		4
.L_1:
        /*000c*/ 	.byte	0x04, 0x11
        /*000e*/ 	.short	(.L_3 - .L_2)
	.align		4
.L_2:
        /*0010*/ 	.word	index@(_Z3addPiS_S_)
        /*0014*/ 	.word	0x00000000


	//----- nvinfo : EIATTR_MIN_STACK_SIZE
	.align		4
.L_3:
        /*0018*/ 	.byte	0x04, 0x12
        /*001a*/ 	.short	(.L_5 - .L_4)
	.align		4
.L_4:
        /*001c*/ 	.word	index@(_Z3addPiS_S_)
        /*0020*/ 	.word	0x00000000
.L_5:


//--------------------- .nv.compat                --------------------------
	.section	.nv.compat,"",@"SHT_CUDA_COMPAT_INFO"
	.align	4
        /*0000*/ 	.byte	0x02, 0x09, 0x00, 0x00, 0x02, 0x02, 0x01, 0x00, 0x02, 0x05, 0x05, 0x00, 0x03, 0x07, 0x01, 0x01
        /*0010*/ 	.byte	0x02, 0x03, 0x00, 0x00, 0x02, 0x06, 0x01, 0x00, 0x04, 0x0b, 0x08, 0x00, 0x09, 0x00, 0x00, 0x00
        /*0020*/ 	.byte	0x00, 0x00, 0x00, 0x00


//--------------------- .nv.info._Z3addPiS_S_     --------------------------
	.section	.nv.info._Z3addPiS_S_,"",@"SHT_CUDA_INFO"
	.sectionflags	@""
	.align	4


	//----- nvinfo : EIATTR_CUDA_API_VERSION
	.align		4
        /*0000*/ 	.byte	0x04, 0x37
        /*0002*/ 	.short	(.L_7 - .L_6)
.L_6:
        /*0004*/ 	.word	0x00000082


	//----- nvinfo : EIATTR_KPARAM_INFO
	.align		4
.L_7:
        /*0008*/ 	.byte	0x04, 0x17
        /*000a*/ 	.short	(.L_9 - .L_8)
.L_8:
        /*000c*/ 	.word	0x00000000
        /*0010*/ 	.short	0x0002
        /*0012*/ 	.short	0x0010
        /*0014*/ 	.byte	0x00, 0xf5, 0x21, 0x00


	//----- nvinfo : EIATTR_KPARAM_INFO
	.align		4
.L_9:
        /*0018*/ 	.byte	0x04, 0x17
        /*001a*/ 	.short	(.L_11 - .L_10)
.L_10:
        /*001c*/ 	.word	0x00000000
        /*0020*/ 	.short	0x0001
        /*0022*/ 	.short	0x0008
        /*0024*/ 	.byte	0x00, 0xf5, 0x21, 0x00


	//----- nvinfo : EIATTR_KPARAM_INFO
	.align		4
.L_11:
        /*0028*/ 	.byte	0x04, 0x17
        /*002a*/ 	.short	(.L_13 - .L_12)
.L_12:
        /*002c*/ 	.word	0x00000000
        /*0030*/ 	.short	0x0000
        /*0032*/ 	.short	0x0000
        /*0034*/ 	.byte	0x00, 0xf5, 0x21, 0x00


	//----- nvinfo : EIATTR_SPARSE_MMA_MASK
	.align		4
.L_13:
        /*0038*/ 	.byte	0x03, 0x50
        /*003a*/ 	.short	0x0000


	//----- nvinfo : EIATTR_MAXREG_COUNT
	.align		4
        /*003c*/ 	.byte	0x03, 0x1b
        /*003e*/ 	.short	0x00ff


	//----- nvinfo : EIATTR_MERCURY_ISA_VERSION
	.align		4
        /*0040*/ 	.byte	0x03, 0x5f
        /*0042*/ 	.short	0x0101


	//----- nvinfo : EIATTR_VRC_CTA_INIT_COUNT
	.align		4
        /*0044*/ 	.byte	0x02, 0x4a
	.zero		1
	.zero		1


	//----- nvinfo : EIATTR_EXIT_INSTR_OFFSETS
	.align		4
        /*0048*/ 	.byte	0x04, 0x1c
        /*004a*/ 	.short	(.L_15 - .L_14)


	//   ....[0]....
.L_14:
        /*004c*/ 	.word	0x00000060


	//   ....[1]....
        /*0050*/ 	.word	0x00000120


	//----- nvinfo : EIATTR_CBANK_PARAM_SIZE
	.align		4
.L_15:
        /*0054*/ 	.byte	0x03, 0x19
        /*0056*/ 	.short	0x0018


	//----- nvinfo : EIATTR_PARAM_CBANK
	.align		4
        /*0058*/ 	.byte	0x04, 0x0a
        /*005a*/ 	.short	(.L_17 - .L_16)
	.align		4
.L_16:
        /*005c*/ 	.word	index@(.nv.constant0._Z3addPiS_S_)
        /*0060*/ 	.short	0x0380
        /*0062*/ 	.short	0x0018


	//----- nvinfo : EIATTR_SW_WAR
	.align		4
.L_17:
        /*0064*/ 	.byte	0x04, 0x36
        /*0066*/ 	.short	(.L_19 - .L_18)
.L_18:
        /*0068*/ 	.word	0x00000008
.L_19:


//--------------------- .nv.callgraph             --------------------------
	.section	.nv.callgraph,"",@"SHT_CUDA_CALLGRAPH"
	.align	4
	.sectionentsize	8
	.align		4
        /*0000*/ 	.word	0x00000000
	.align		4
        /*0004*/ 	.word	0xffffffff
	.align		4
        /*0008*/ 	.word	0x00000000
	.align		4
        /*000c*/ 	.word	0xfffffffe
	.align		4
        /*0010*/ 	.word	0x00000000
	.align		4
        /*0014*/ 	.word	0xfffffffd
	.align		4
        /*0018*/ 	.word	0x00000000
	.align		4
        /*001c*/ 	.word	0xfffffffc


//--------------------- .text._Z3addPiS_S_        --------------------------
	.section	.text._Z3addPiS_S_,"ax",@progbits
	.align	128
        .global         _Z3addPiS_S_
        .type           _Z3addPiS_S_,@function
        .size           _Z3addPiS_S_,(.L_x_1 - _Z3addPiS_S_)
        .other          _Z3addPiS_S_,@"STO_CUDA_ENTRY STV_DEFAULT"
_Z3addPiS_S_:
.text._Z3addPiS_S_:
[----:B------:R-:W-:Y:S01]  /*0000*/  LDC R1, c[0x0][0x37c] ;  /* 0x0000df00ff017b82 */ /* 0x000fe20000000800 */
[----:B------:R-:W0:Y:S07]  /*0010*/  S2R R0, SR_TID.X ;  /* 0x0000000000007919 */ /* 0x000e2e0000002100 */
[----:B------:R-:W0:Y:S08]  /*0020*/  S2UR UR4, SR_CTAID.X ;  /* 0x00000000000479c3 */ /* 0x000e300000002500 */
[----:B------:R-:W0:Y:S02]  /*0030*/  LDC R9, c[0x0][0x360] ;  /* 0x0000d800ff097b82 */ /* 0x000e240000000800 */
[----:B0-----:R-:W-:-:S05]  /*0040*/  IMAD R9, R9, UR4, R0 ;  /* 0x0000000409097c24 */ /* 0x001fca000f8e0200 */
[----:B------:R-:W-:-:S13]  /*0050*/  ISETP.GT.AND P0, PT, R9, 0xf423f, PT ;  /* 0x000f423f0900780c */ /* 0x000fda0003f04270 */
[----:B------:R-:W-:Y:S05]  /*0060*/  @P0 EXIT ;  /* 0x000000000000094d */ /* 0x000fea0003800000 */
[----:B------:R-:W0:Y:S01]  /*0070*/  LDC.64 R2, c[0x0][0x380] ;  /* 0x0000e000ff027b82 */ /* 0x000e220000000a00 */
[----:B------:R-:W1:Y:S07]  /*0080*/  LDCU.64 UR4, c[0x0][0x358] ;  /* 0x00006b00ff0477ac */ /* 0x000e6e0008000a00 */
[----:B------:R-:W2:Y:S08]  /*0090*/  LDC.64 R4, c[0x0][0x388] ;  /* 0x0000e200ff047b82 */ /* 0x000eb00000000a00 */
[----:B------:R-:W3:Y:S01]  /*00a0*/  LDC.64 R6, c[0x0][0x390] ;  /* 0x0000e400ff067b82 */ /* 0x000ee20000000a00 */
[----:B0-----:R-:W-:-:S06]  /*00b0*/  IMAD.WIDE R2, R9, 0x4, R2 ;  /* 0x0000000409027825 */ /* 0x001fcc00078e0202 */
[----:B-1----:R-:W4:Y:S01]  /*00c0*/  LDG.E R2, desc[UR4][R2.64] ;  /* 0x0000000402027981 */ /* 0x002f22000c1e1900 */
[----:B--2---:R-:W-:-:S06]  /*00d0*/  IMAD.WIDE R4, R9, 0x4, R4 ;  /* 0x0000000409047825 */ /* 0x004fcc00078e0204 */
[----:B------:R-:W4:Y:S01]  /*00e0*/  LDG.E R5, desc[UR4][R4.64] ;  /* 0x0000000404057981 */ /* 0x000f22000c1e1900 */
[----:B---3--:R-:W-:Y:S01]  /*00f0*/  IMAD.WIDE R6, R9, 0x4, R6 ;  /* 0x0000000409067825 */ /* 0x008fe200078e0206 */
[----:B----4-:R-:W-:-:S05]  /*0100*/  IADD3 R9, PT, PT, R2, R5, RZ ;  /* 0x0000000502097210 */ /* 0x010fca0007ffe0ff */
[----:B------:R-:W-:Y:S01]  /*0110*/  STG.E desc[UR4][R6.64], R9 ;  /* 0x0000000906007986 */ /* 0x000fe2000c101904 */
[----:B------:R-:W-:Y:S05]  /*0120*/  EXIT ;  /* 0x000000000000794d */ /* 0x000fea0003800000 */
.L_x_0:
[----:B------:R-:W-:-:S00]  /*0130*/  BRA `(.L_x_0) ;  /* 0xfffffffc00fc7947 */ /* 0x000fc0000383ffff */
[----:B------:R-:W-:-:S00]  /*0140*/  NOP ;  /* 0x0000000000007918 */ /* 0x000fc00000000000 */
        /* <DEDUP_REMOVED lines=11> */
.L_x_1:


//--------------------- .nv.shared.reserved.0     --------------------------
	.section	.nv.shared.reserved.0,"aw",@nobits
	.weak		__nv_reservedSMEM_offset_0_alias
	.size		__nv_reservedSMEM_offset_0_alias, 0, 64
	.other		__nv_reservedSMEM_offset_0_alias,@"STO_CUDA_RESERVED_SHARED STV_DEFAULT"
__nv_reservedSMEM_offset_0_alias:
	.zero		0
	.zero		64


//--------------------- .nv.constant0._Z3addPiS_S_ --------------------------
	.section	.nv.constant0._Z3addPiS_S_,"a",@progbits
	.sectionflags	@""
	.align	4
.nv.constant0._Z3addPiS_S_:
	.zero		920


//--------------------- SYMBOLS --------------------------

	.type		.nv.reservedSmem.offset0,@object
	.size		.nv.reservedSmem.offset0,0x4
